//
// Generated by NVIDIA NVVM Compiler
//
// Compiler Build ID: CL-36424714
// Cuda compilation tools, release 13.0, V13.0.88
// Based on NVVM 20.0.0
//

.version 9.0
.target sm_100
.address_size 64


.func  (.param .b64 func_retval0) _Z6__shfldii(
	.param .b64 _Z6__shfldii_param_0
)
{
	.reg .b32 	%r<5>;
	.reg .b32 	%f<5>;
	.reg .b64 	%rd<3>;
	.reg .b64 	%fd<8>;

	ld.param.u64 	%rd1, [_Z6__shfldii_param_0];
	cvt.u32.u64 	%r1, %rd1;
	mov.b32 	%f1, %r1;
	cvt.f64.f32 	%fd1, %f1;
	{ // callseq 0, 0
	.param .b64 param0;
	st.param.f64 	[param0], %fd1;
	.param .b64 retval0;
	call.uni (retval0), 
	_Z6__shfldii, 
	(
	param0
	);
	ld.param.f64 	%fd2, [retval0];
	} // callseq 0
	cvt.rn.f32.f64 	%f2, %fd2;
	{ .reg .b32 tmp; mov.b64 {tmp, %r2}, %rd1; }
	mov.b32 	%f3, %r2;
	cvt.f64.f32 	%fd4, %f3;
	{ // callseq 1, 0
	.param .b64 param0;
	st.param.f64 	[param0], %fd4;
	.param .b64 retval0;
	call.uni (retval0), 
	_Z6__shfldii, 
	(
	param0
	);
	ld.param.f64 	%fd5, [retval0];
	} // callseq 1
	cvt.rn.f32.f64 	%f4, %fd5;
	mov.b32 	%r3, %f2;
	mov.b32 	%r4, %f4;
	mov.b64 	%rd2, {%r3, %r4};
	mov.b64 	%fd7, %rd2;
	st.param.f64 	[func_retval0], %fd7;
	ret;

}
	// .globl	_Z13matvec_kernelidPiS_PdS0_S0_
.visible .entry _Z13matvec_kernelidPiS_PdS0_S0_(
	.param .u32 _Z13matvec_kernelidPiS_PdS0_S0__param_0,
	.param .f64 _Z13matvec_kernelidPiS_PdS0_S0__param_1,
	.param .u64 .ptr .align 1 _Z13matvec_kernelidPiS_PdS0_S0__param_2,
	.param .u64 .ptr .align 1 _Z13matvec_kernelidPiS_PdS0_S0__param_3,
	.param .u64 .ptr .align 1 _Z13matvec_kernelidPiS_PdS0_S0__param_4,
	.param .u64 .ptr .align 1 _Z13matvec_kernelidPiS_PdS0_S0__param_5,
	.param .u64 .ptr .align 1 _Z13matvec_kernelidPiS_PdS0_S0__param_6
)
{
	.reg .pred 	%p<6>;
	.reg .b32 	%r<21>;
	.reg .b64 	%rd<20>;
	.reg .b64 	%fd<28>;

	ld.param.u32 	%r12, [_Z13matvec_kernelidPiS_PdS0_S0__param_0];
	ld.param.f64 	%fd5, [_Z13matvec_kernelidPiS_PdS0_S0__param_1];
	ld.param.u64 	%rd4, [_Z13matvec_kernelidPiS_PdS0_S0__param_2];
	ld.param.u64 	%rd5, [_Z13matvec_kernelidPiS_PdS0_S0__param_3];
	ld.param.u64 	%rd6, [_Z13matvec_kernelidPiS_PdS0_S0__param_4];
	ld.param.u64 	%rd7, [_Z13matvec_kernelidPiS_PdS0_S0__param_5];
	ld.param.u64 	%rd8, [_Z13matvec_kernelidPiS_PdS0_S0__param_6];
	mov.u32 	%r13, %ctaid.x;
	mov.u32 	%r1, %ntid.y;
	mov.u32 	%r14, %tid.y;
	mad.lo.s32 	%r19, %r13, %r1, %r14;
	setp.ge.s32 	%p1, %r19, %r12;
	@%p1 bra 	$L__BB1_8;
	mov.u32 	%r3, %tid.x;
	mov.u32 	%r4, %ntid.x;
	mov.u32 	%r15, %nctaid.x;
	mul.lo.s32 	%r5, %r15, %r1;
	cvta.to.global.u64 	%rd1, %rd8;
	cvta.to.global.u64 	%rd2, %rd5;
	cvta.to.global.u64 	%rd3, %rd6;
$L__BB1_2:
	mul.wide.s32 	%rd11, %r19, 4;
	add.s64 	%rd9, %rd4, %rd11;
	// begin inline asm
	ld.global.nc.s32 %r16, [%rd9];
	// end inline asm
	add.s64 	%rd10, %rd9, 4;
	// begin inline asm
	ld.global.nc.s32 %r17, [%rd10];
	// end inline asm
	add.s32 	%r20, %r16, %r3;
	setp.ge.s32 	%p2, %r20, %r17;
	mov.f64 	%fd27, 0d0000000000000000;
	@%p2 bra 	$L__BB1_5;
	mov.f64 	%fd27, 0d0000000000000000;
$L__BB1_4:
	mul.wide.s32 	%rd13, %r20, 4;
	add.s64 	%rd14, %rd2, %rd13;
	ld.global.u32 	%r18, [%rd14];
	mul.wide.s32 	%rd15, %r20, 8;
	add.s64 	%rd16, %rd3, %rd15;
	ld.global.f64 	%fd9, [%rd16];
	mul.wide.s32 	%rd17, %r18, 8;
	add.s64 	%rd12, %rd7, %rd17;
	// begin inline asm
	ld.global.nc.f64 %fd8, [%rd12];
	// end inline asm
	fma.rn.f64 	%fd27, %fd9, %fd8, %fd27;
	add.s32 	%r20, %r20, %r4;
	setp.lt.s32 	%p3, %r20, %r17;
	@%p3 bra 	$L__BB1_4;
$L__BB1_5:
	setp.ne.s32 	%p4, %r3, 0;
	{ // callseq 2, 0
	.param .b64 param0;
	st.param.f64 	[param0], %fd27;
	.param .b64 retval0;
	call.uni (retval0), 
	_Z6__shfldii, 
	(
	param0
	);
	ld.param.f64 	%fd10, [retval0];
	} // callseq 2
	add.f64 	%fd12, %fd27, %fd10;
	{ // callseq 3, 0
	.param .b64 param0;
	st.param.f64 	[param0], %fd12;
	.param .b64 retval0;
	call.uni (retval0), 
	_Z6__shfldii, 
	(
	param0
	);
	ld.param.f64 	%fd13, [retval0];
	} // callseq 3
	add.f64 	%fd15, %fd12, %fd13;
	{ // callseq 4, 0
	.param .b64 param0;
	st.param.f64 	[param0], %fd15;
	.param .b64 retval0;
	call.uni (retval0), 
	_Z6__shfldii, 
	(
	param0
	);
	ld.param.f64 	%fd16, [retval0];
	} // callseq 4
	add.f64 	%fd18, %fd15, %fd16;
	{ // callseq 5, 0
	.param .b64 param0;
	st.param.f64 	[param0], %fd18;
	.param .b64 retval0;
	call.uni (retval0), 
	_Z6__shfldii, 
	(
	param0
	);
	ld.param.f64 	%fd19, [retval0];
	} // callseq 5
	add.f64 	%fd4, %fd18, %fd19;
	@%p4 bra 	$L__BB1_7;
	mul.wide.s32 	%rd18, %r19, 8;
	add.s64 	%rd19, %rd1, %rd18;
	ld.global.f64 	%fd21, [%rd19];
	{ // callseq 6, 0
	.param .b64 param0;
	st.param.f64 	[param0], %fd4;
	.param .b64 retval0;
	call.uni (retval0), 
	_Z6__shfldii, 
	(
	param0
	);
	ld.param.f64 	%fd22, [retval0];
	} // callseq 6
	add.f64 	%fd24, %fd4, %fd22;
	fma.rn.f64 	%fd25, %fd5, %fd21, %fd24;
	st.global.f64 	[%rd19], %fd25;
$L__BB1_7:
	add.s32 	%r19, %r19, %r5;
	setp.lt.s32 	%p5, %r19, %r12;
	@%p5 bra 	$L__BB1_2;
$L__BB1_8:
	ret;

}


// ===== COMPILED SASS (sm_100) =====

	.target	sm_100

	.elftype	@"ET_EXEC"


//--------------------- .note.nv.tkinfo           --------------------------
	.section	.note.nv.tkinfo,"",@"SHT_NOTE"
	.sectionflags	@"SHF_NOTE_NV_TKINFO"
	.tkinfo
        /*0018*/ 	.word	0x00000002
        /*0030*/ 	.string	""
        /*0030*/ 	.string	"ptxas"
        /*0030*/ 	.string	"Cuda compilation tools, release 13.0, V13.0.88"
        /*0030*/ 	.string	"Build cuda_13.0.r13.0/compiler.36424714_0"
        /*0030*/ 	.string	"-arch sm_100 -m 64 "



//--------------------- .note.nv.cuinfo           --------------------------
	.section	.note.nv.cuinfo,"",@"SHT_NOTE"
	.sectionflags	@"SHF_NOTE_NV_CUINFO"
        /*0018*/ 	.short	0x0002
        /*001a*/ 	.short	0x0064
        /*001c*/ 	.short	0x0082
	.zero		2


//--------------------- .nv.info                  --------------------------
	.section	.nv.info,"",@"SHT_CUDA_INFO"
	.align	4


	//----- nvinfo : EIATTR_REGCOUNT
	.align		4
        /*0000*/ 	.byte	0x04, 0x2f
        /*0002*/ 	.short	(.L_1 - .L_0)
	.align		4
.L_0:
        /*0004*/ 	.word	index@(_Z13matvec_kernelidPiS_PdS0_S0_)
        /*0008*/ 	.word	0x0000001c


	//----- nvinfo : EIATTR_FRAME_SIZE
	.align		4
.L_1:
        /*000c*/ 	.byte	0x04, 0x11
        /*000e*/ 	.short	(.L_3 - .L_2)
	.align		4
.L_2:
        /*0010*/ 	.word	index@($_Z13matvec_kernelidPiS_PdS0_S0_$_Z6__shfldii)
        /*0014*/ 	.word	0x00000000


	//----- nvinfo : EIATTR_FRAME_SIZE
	.align		4
.L_3:
        /*0018*/ 	.byte	0x04, 0x11
        /*001a*/ 	.short	(.L_5 - .L_4)
	.align		4
.L_4:
        /*001c*/ 	.word	index@(_Z13matvec_kernelidPiS_PdS0_S0_)
        /*0020*/ 	.word	0x00000000


	//----- nvinfo : EIATTR_MIN_STACK_SIZE
	.align		4
.L_5:
        /*0024*/ 	.byte	0x04, 0x12
        /*0026*/ 	.short	(.L_7 - .L_6)
	.align		4
.L_6:
        /*0028*/ 	.word	index@(_Z13matvec_kernelidPiS_PdS0_S0_)
        /*002c*/ 	.word	0x00000000
.L_7:


//--------------------- .nv.compat                --------------------------
	.section	.nv.compat,"",@"SHT_CUDA_COMPAT_INFO"
	.align	4
        /*0000*/ 	.byte	0x02, 0x09, 0x00, 0x00, 0x02, 0x02, 0x01, 0x00, 0x02, 0x05, 0x05, 0x00, 0x03, 0x07, 0x01, 0x01
        /*0010*/ 	.byte	0x02, 0x03, 0x00, 0x00, 0x02, 0x06, 0x01, 0x00, 0x04, 0x0b, 0x08, 0x00, 0x01, 0x00, 0x00, 0x00
        /*0020*/ 	.byte	0x00, 0x00, 0x00, 0x00


//--------------------- .nv.info._Z13matvec_kernelidPiS_PdS0_S0_ --------------------------
	.section	.nv.info._Z13matvec_kernelidPiS_PdS0_S0_,"",@"SHT_CUDA_INFO"
	.sectionflags	@""
	.align	4


	//----- nvinfo : EIATTR_CUDA_API_VERSION
	.align		4
        /*0000*/ 	.byte	0x04, 0x37
        /*0002*/ 	.short	(.L_9 - .L_8)
.L_8:
        /*0004*/ 	.word	0x00000082


	//----- nvinfo : EIATTR_KPARAM_INFO
	.align		4
.L_9:
        /*0008*/ 	.byte	0x04, 0x17
        /*000a*/ 	.short	(.L_11 - .L_10)
.L_10:
        /*000c*/ 	.word	0x00000000
        /*0010*/ 	.short	0x0006
        /*0012*/ 	.short	0x0030
        /*0014*/ 	.byte	0x00, 0xf5, 0x21, 0x00


	//----- nvinfo : EIATTR_KPARAM_INFO
	.align		4
.L_11:
        /*0018*/ 	.byte	0x04, 0x17
        /*001a*/ 	.short	(.L_13 - .L_12)
.L_12:
        /*001c*/ 	.word	0x00000000
        /*0020*/ 	.short	0x0005
        /*0022*/ 	.short	0x0028
        /*0024*/ 	.byte	0x00, 0xf5, 0x21, 0x00


	//----- nvinfo : EIATTR_KPARAM_INFO
	.align		4
.L_13:
        /*0028*/ 	.byte	0x04, 0x17
        /*002a*/ 	.short	(.L_15 - .L_14)
.L_14:
        /*002c*/ 	.word	0x00000000
        /*0030*/ 	.short	0x0004
        /*0032*/ 	.short	0x0020
        /*0034*/ 	.byte	0x00, 0xf5, 0x21, 0x00


	//----- nvinfo : EIATTR_KPARAM_INFO
	.align		4
.L_15:
        /*0038*/ 	.byte	0x04, 0x17
        /*003a*/ 	.short	(.L_17 - .L_16)
.L_16:
        /*003c*/ 	.word	0x00000000
        /*0040*/ 	.short	0x0003
        /*0042*/ 	.short	0x0018
        /*0044*/ 	.byte	0x00, 0xf5, 0x21, 0x00


	//----- nvinfo : EIATTR_KPARAM_INFO
	.align		4
.L_17:
        /*0048*/ 	.byte	0x04, 0x17
        /*004a*/ 	.short	(.L_19 - .L_18)
.L_18:
        /*004c*/ 	.word	0x00000000
        /*0050*/ 	.short	0x0002
        /*0052*/ 	.short	0x0010
        /*0054*/ 	.byte	0x00, 0xf5, 0x21, 0x00


	//----- nvinfo : EIATTR_KPARAM_INFO
	.align		4
.L_19:
        /*0058*/ 	.byte	0x04, 0x17
        /*005a*/ 	.short	(.L_21 - .L_20)
.L_20:
        /*005c*/ 	.word	0x00000000
        /*0060*/ 	.short	0x0001
        /*0062*/ 	.short	0x0008
        /*0064*/ 	.byte	0x00, 0xf0, 0x21, 0x00


	//----- nvinfo : EIATTR_KPARAM_INFO
	.align		4
.L_21:
        /*0068*/ 	.byte	0x04, 0x17
        /*006a*/ 	.short	(.L_23 - .L_22)
.L_22:
        /*006c*/ 	.word	0x00000000
        /*0070*/ 	.short	0x0000
        /*0072*/ 	.short	0x0000
        /*0074*/ 	.byte	0x00, 0xf0, 0x11, 0x00


	//----- nvinfo : EIATTR_SPARSE_MMA_MASK
	.align		4
.L_23:
        /*0078*/ 	.byte	0x03, 0x50
        /*007a*/ 	.short	0x0000


	//----- nvinfo : EIATTR_MAXREG_COUNT
	.align		4
        /*007c*/ 	.byte	0x03, 0x1b
        /*007e*/ 	.short	0x00ff


	//----- nvinfo : EIATTR_MERCURY_ISA_VERSION
	.align		4
        /*0080*/ 	.byte	0x03, 0x5f
        /*0082*/ 	.short	0x0101


	//----- nvinfo : EIATTR_VRC_CTA_INIT_COUNT
	.align		4
        /*0084*/ 	.byte	0x02, 0x4a
	.zero		1
	.zero		1


	//----- nvinfo : EIATTR_EXIT_INSTR_OFFSETS
	.align		4
        /*0088*/ 	.byte	0x04, 0x1c
        /*008a*/ 	.short	(.L_25 - .L_24)


	//   ....[0]....
.L_24:
        /*008c*/ 	.word	0x00000070


	//   ....[1]....
        /*0090*/ 	.word	0x00000530


	//----- nvinfo : EIATTR_CRS_STACK_SIZE
	.align		4
.L_25:
        /*0094*/ 	.byte	0x04, 0x1e
        /*0096*/ 	.short	(.L_27 - .L_26)
.L_26:
        /*0098*/ 	.word	0x00000000


	//----- nvinfo : EIATTR_CBANK_PARAM_SIZE
	.align		4
.L_27:
        /*009c*/ 	.byte	0x03, 0x19
        /*009e*/ 	.short	0x0038


	//----- nvinfo : EIATTR_PARAM_CBANK
	.align		4
        /*00a0*/ 	.byte	0x04, 0x0a
        /*00a2*/ 	.short	(.L_29 - .L_28)
	.align		4
.L_28:
        /*00a4*/ 	.word	index@(.nv.constant0._Z13matvec_kernelidPiS_PdS0_S0_)
        /*00a8*/ 	.short	0x0380
        /*00aa*/ 	.short	0x0038


	//----- nvinfo : EIATTR_SW_WAR
	.align		4
.L_29:
        /*00ac*/ 	.byte	0x04, 0x36
        /*00ae*/ 	.short	(.L_31 - .L_30)
.L_30:
        /*00b0*/ 	.word	0x00000008
.L_31:


//--------------------- .nv.callgraph             --------------------------
	.section	.nv.callgraph,"",@"SHT_CUDA_CALLGRAPH"
	.align	4
	.sectionentsize	8
	.align		4
        /*0000*/ 	.word	0x00000000
	.align		4
        /*0004*/ 	.word	0xffffffff
	.align		4
        /*0008*/ 	.word	0x00000000
	.align		4
        /*000c*/ 	.word	0xfffffffe
	.align		4
        /*0010*/ 	.word	0x00000000
	.align		4
        /*0014*/ 	.word	0xfffffffd
	.align		4
        /*0018*/ 	.word	0x00000000
	.align		4
        /*001c*/ 	.word	0xfffffffc


//--------------------- .text._Z13matvec_kernelidPiS_PdS0_S0_ --------------------------
	.section	.text._Z13matvec_kernelidPiS_PdS0_S0_,"ax",@progbits
	.align	128
        .global         _Z13matvec_kernelidPiS_PdS0_S0_
        .type           _Z13matvec_kernelidPiS_PdS0_S0_,@function
        .size           _Z13matvec_kernelidPiS_PdS0_S0_,(.L_x_7 - _Z13matvec_kernelidPiS_PdS0_S0_)
        .other          _Z13matvec_kernelidPiS_PdS0_S0_,@"STO_CUDA_ENTRY STV_DEFAULT"
_Z13matvec_kernelidPiS_PdS0_S0_:
.text._Z13matvec_kernelidPiS_PdS0_S0_:
[----:B------:R-:W0:Y:S01]  /*0000*/  LDC R1, c[0x0][0x37c] ;  /* 0x0000df00ff017b82 */ /* 0x000e220000000800 */
[----:B------:R-:W1:Y:S07]  /*0010*/  S2R R17, SR_TID.Y ;  /* 0x0000000000117919 */ /* 0x000e6e0000002200 */
[----:B------:R-:W1:Y:S01]  /*0020*/  S2UR UR4, SR_CTAID.X ;  /* 0x00000000000479c3 */ /* 0x000e620000002500 */
[----:B------:R-:W2:Y:S07]  /*0030*/  LDCU UR5, c[0x0][0x380] ;  /* 0x00007000ff0577ac */ /* 0x000eae0008000800 */
[----:B------:R-:W1:Y:S02]  /*0040*/  LDC R16, c[0x0][0x364] ;  /* 0x0000d900ff107b82 */ /* 0x000e640000000800 */
[----:B-1----:R-:W-:-:S05]  /*0050*/  IMAD R17, R16, UR4, R17 ;  /* 0x0000000410117c24 */ /* 0x002fca000f8e0211 */
[----:B--2---:R-:W-:-:S13]  /*0060*/  ISETP.GE.AND P0, PT, R17, UR5, PT ;  /* 0x0000000511007c0c */ /* 0x004fda000bf06270 */
[----:B0-----:R-:W-:Y:S05]  /*0070*/  @P0 EXIT ;  /* 0x000000000000094d */ /* 0x001fea0003800000 */
[----:B------:R-:W0:Y:S01]  /*0080*/  S2R R2, SR_TID.X ;  /* 0x0000000000027919 */ /* 0x000e220000002100 */
[----:B------:R-:W1:Y:S01]  /*0090*/  LDCU UR38, c[0x0][0x360] ;  /* 0x00006c00ff2677ac */ /* 0x000e620008000800 */
[----:B------:R-:W2:Y:S01]  /*00a0*/  LDCU UR4, c[0x0][0x370] ;  /* 0x00006e00ff0477ac */ /* 0x000ea20008000800 */
[----:B------:R-:W3:Y:S01]  /*00b0*/  LDCU.64 UR36, c[0x0][0x358] ;  /* 0x00006b00ff2477ac */ /* 0x000ee20008000a00 */
[----:B-12---:R-:W-:-:S07]  /*00c0*/  IMAD R16, R16, UR4, RZ ;  /* 0x0000000410107c24 */ /* 0x006fce000f8e02ff */
.L_x_5:
[----:B0-----:R-:W1:Y:S02]  /*00d0*/  LDC.64 R4, c[0x0][0x390] ;  /* 0x0000e400ff047b82 */ /* 0x001e640000000a00 */
[----:B-1----:R-:W-:-:S05]  /*00e0*/  IMAD.WIDE R4, R17, 0x4, R4 ;  /* 0x0000000411047825 */ /* 0x002fca00078e0204 */
[----:B---3--:R-:W2:Y:S04]  /*00f0*/  LDG.E.CONSTANT R3, desc[UR36][R4.64] ;  /* 0x0000002404037981 */ /* 0x008ea8000c1e9900 */
[----:B------:R1:W3:Y:S01]  /*0100*/  LDG.E.CONSTANT R0, desc[UR36][R4.64+0x4] ;  /* 0x0000042404007981 */ /* 0x0002e2000c1e9900 */
[----:B0-----:R-:W-:Y:S01]  /*0110*/  ISETP.NE.AND P1, PT, R2, RZ, PT ;  /* 0x000000ff0200720c */ /* 0x001fe20003f25270 */
[----:B------:R-:W-:Y:S01]  /*0120*/  BSSY.RECONVERGENT B0, `(.L_x_0) ;  /* 0x0000014000007945 */ /* 0x000fe20003800200 */
[----:B------:R-:W-:Y:S02]  /*0130*/  CS2R R24, SRZ ;  /* 0x0000000000187805 */ /* 0x000fe4000001ff00 */
[----:B-1----:R-:W-:Y:S01]  /*0140*/  P2R R4, PR, RZ, 0x2 ;  /* 0x00000002ff047803 */ /* 0x002fe20000000000 */
[----:B--2---:R-:W-:-:S05]  /*0150*/  IMAD.IADD R3, R3, 0x1, R2 ;  /* 0x0000000103037824 */ /* 0x004fca00078e0202 */
[----:B---3--:R-:W-:-:S13]  /*0160*/  ISETP.GE.AND P0, PT, R3, R0, PT ;  /* 0x000000000300720c */ /* 0x008fda0003f06270 */
[----:B------:R-:W-:Y:S05]  /*0170*/  @P0 BRA `(.L_x_1) ;  /* 0x0000000000380947 */ /* 0x000fea0003800000 */
[----:B------:R-:W-:-:S07]  /*0180*/  CS2R R24, SRZ ;  /* 0x0000000000187805 */ /* 0x000fce000001ff00 */
.L_x_2:
[----:B------:R-:W0:Y:S08]  /*0190*/  LDC.64 R4, c[0x0][0x398] ;  /* 0x0000e600ff047b82 */ /* 0x000e300000000a00 */
[----:B------:R-:W1:Y:S08]  /*01a0*/  LDC.64 R6, c[0x0][0x3a0] ;  /* 0x0000e800ff067b82 */ /* 0x000e700000000a00 */
[----:B------:R-:W2:Y:S01]  /*01b0*/  LDC.64 R8, c[0x0][0x3a8] ;  /* 0x0000ea00ff087b82 */ /* 0x000ea20000000a00 */
[----:B0-----:R-:W-:-:S06]  /*01c0*/  IMAD.WIDE R4, R3, 0x4, R4 ;  /* 0x0000000403047825 */ /* 0x001fcc00078e0204 */
[----:B------:R-:W2:Y:S01]  /*01d0*/  LDG.E R5, desc[UR36][R4.64] ;  /* 0x0000002404057981 */ /* 0x000ea2000c1e1900 */
[----:B-1----:R-:W-:-:S06]  /*01e0*/  IMAD.WIDE R6, R3, 0x8, R6 ;  /* 0x0000000803067825 */ /* 0x002fcc00078e0206 */
[----:B------:R-:W3:Y:S01]  /*01f0*/  LDG.E.64 R6, desc[UR36][R6.64] ;  /* 0x0000002406067981 */ /* 0x000ee2000c1e1b00 */
[----:B------:R-:W-:Y:S02]  /*0200*/  VIADD R3, R3, UR38 ;  /* 0x0000002603037c36 */ /* 0x000fe40008000000 */
[----:B--2---:R-:W-:-:S06]  /*0210*/  IMAD.WIDE R8, R5, 0x8, R8 ;  /* 0x0000000805087825 */ /* 0x004fcc00078e0208 */
[----:B------:R-:W3:Y:S01]  /*0220*/  LDG.E.64.CONSTANT R8, desc[UR36][R8.64] ;  /* 0x0000002408087981 */ /* 0x000ee2000c1e9b00 */
[----:B------:R-:W-:Y:S01]  /*0230*/  ISETP.GE.AND P0, PT, R3, R0, PT ;  /* 0x000000000300720c */ /* 0x000fe20003f06270 */
[----:B---3--:R-:W-:-:S12]  /*0240*/  DFMA R24, R6, R8, R24 ;  /* 0x000000080618722b */ /* 0x008fd80000000018 */
[----:B------:R-:W-:Y:S05]  /*0250*/  @!P0 BRA `(.L_x_2) ;  /* 0xfffffffc00cc8947 */ /* 0x000fea000383ffff */
.L_x_1:
[----:B------:R-:W-:Y:S05]  /*0260*/  BSYNC.RECONVERGENT B0 ;  /* 0x0000000000007941 */ /* 0x000fea0003800200 */
.L_x_0:
[----:B------:R-:W-:Y:S01]  /*0270*/  MOV R4, R24 ;  /* 0x0000001800047202 */ /* 0x000fe20000000f00 */
[----:B------:R-:W-:Y:S01]  /*0280*/  IMAD.MOV.U32 R5, RZ, RZ, R25 ;  /* 0x000000ffff057224 */ /* 0x000fe200078e0019 */
[----:B------:R-:W-:Y:S01]  /*0290*/  MOV R20, 0x2c0 ;  /* 0x000002c000147802 */ /* 0x000fe20000000f00 */
[----:B------:R-:W-:-:S07]  /*02a0*/  IMAD.MOV.U32 R21, RZ, RZ, 0x0 ;  /* 0x00000000ff157424 */ /* 0x000fce00078e00ff */
[----:B------:R-:W-:Y:S05]  /*02b0*/  CALL.REL.NOINC `($_Z13matvec_kernelidPiS_PdS0_S0_$_Z6__shfldii) ;  /* 0x0000000000a07944 */ /* 0x000fea0003c00000 */
[----:B------:R-:W-:Y:S01]  /*02c0*/  DADD R24, R4, R24 ;  /* 0x0000000004187229 */ /* 0x000fe20000000018 */
[----:B------:R-:W-:Y:S01]  /*02d0*/  MOV R20, 0x320 ;  /* 0x0000032000147802 */ /* 0x000fe20000000f00 */
[----:B------:R-:W-:-:S08]  /*02e0*/  IMAD.MOV.U32 R21, RZ, RZ, 0x0 ;  /* 0x00000000ff157424 */ /* 0x000fd000078e00ff */
[----:B------:R-:W-:Y:S01]  /*02f0*/  MOV R4, R24 ;  /* 0x0000001800047202 */ /* 0x000fe20000000f00 */
[----:B------:R-:W-:-:S07]  /*0300*/  IMAD.MOV.U32 R5, RZ, RZ, R25 ;  /* 0x000000ffff057224 */ /* 0x000fce00078e0019 */
        /* <DEDUP_REMOVED lines=13> */
[----:B------:R-:W-:Y:S01]  /*03e0*/  ISETP.NE.AND P6, PT, R2, RZ, PT ;  /* 0x000000ff0200720c */ /* 0x000fe20003fc5270 */
[----:B------:R-:W-:Y:S01]  /*03f0*/  BSSY.RECONVERGENT B6, `(.L_x_3) ;  /* 0x000000f000067945 */ /* 0x000fe20003800200 */
[----:B------:R-:W-:-:S11]  /*0400*/  DADD R24, R4, R24 ;  /* 0x0000000004187229 */ /* 0x000fd60000000018 */
[----:B------:R-:W-:Y:S05]  /*0410*/  @P6 BRA `(.L_x_4) ;  /* 0x0000000000306947 */ /* 0x000fea0003800000 */
[----:B------:R-:W0:Y:S02]  /*0420*/  LDC.64 R22, c[0x0][0x3b0] ;  /* 0x0000ec00ff167b82 */ /* 0x000e240000000a00 */
[----:B0-----:R-:W-:-:S05]  /*0430*/  IMAD.WIDE R22, R17, 0x8, R22 ;  /* 0x0000000811167825 */ /* 0x001fca00078e0216 */
[----:B------:R0:W5:Y:S01]  /*0440*/  LDG.E.64 R18, desc[UR36][R22.64] ;  /* 0x0000002416127981 */ /* 0x000162000c1e1b00 */
[----:B------:R-:W-:Y:S01]  /*0450*/  MOV R4, R24 ;  /* 0x0000001800047202 */ /* 0x000fe20000000f00 */
[----:B------:R-:W-:Y:S01]  /*0460*/  IMAD.MOV.U32 R5, RZ, RZ, R25 ;  /* 0x000000ffff057224 */ /* 0x000fe200078e0019 */
[----:B------:R-:W-:Y:S01]  /*0470*/  MOV R20, 0x4a0 ;  /* 0x000004a000147802 */ /* 0x000fe20000000f00 */
[----:B------:R-:W-:-:S07]  /*0480*/  IMAD.MOV.U32 R21, RZ, RZ, 0x0 ;  /* 0x00000000ff157424 */ /* 0x000fce00078e00ff */
[----:B0----5:R-:W-:Y:S05]  /*0490*/  CALL.REL.NOINC `($_Z13matvec_kernelidPiS_PdS0_S0_$_Z6__shfldii) ;  /* 0x0000000000287944 */ /* 0x021fea0003c00000 */
[----:B------:R-:W0:Y:S01]  /*04a0*/  LDCU.64 UR4, c[0x0][0x388] ;  /* 0x00007100ff0477ac */ /* 0x000e220008000a00 */
[----:B------:R-:W-:-:S08]  /*04b0*/  DADD R4, R4, R24 ;  /* 0x0000000004047229 */ /* 0x000fd00000000018 */
[----:B0-----:R-:W-:-:S07]  /*04c0*/  DFMA R4, R18, UR4, R4 ;  /* 0x0000000412047c2b */ /* 0x001fce0008000004 */
[----:B------:R0:W-:Y:S04]  /*04d0*/  STG.E.64 desc[UR36][R22.64], R4 ;  /* 0x0000000416007986 */ /* 0x0001e8000c101b24 */
.L_x_4:
[----:B------:R-:W-:Y:S05]  /*04e0*/  BSYNC.RECONVERGENT B6 ;  /* 0x0000000000067941 */ /* 0x000fea0003800200 */
.L_x_3:
[----:B------:R-:W1:Y:S01]  /*04f0*/  LDCU UR4, c[0x0][0x380] ;  /* 0x00007000ff0477ac */ /* 0x000e620008000800 */
[----:B------:R-:W-:-:S04]  /*0500*/  IADD3 R17, PT, PT, R16, R17, RZ ;  /* 0x0000001110117210 */ /* 0x000fc80007ffe0ff */
[----:B-1----:R-:W-:-:S13]  /*0510*/  ISETP.GE.AND P0, PT, R17, UR4, PT ;  /* 0x0000000411007c0c */ /* 0x002fda000bf06270 */
[----:B------:R-:W-:Y:S05]  /*0520*/  @!P0 BRA `(.L_x_5) ;  /* 0xfffffff800e88947 */ /* 0x000fea000383ffff */
[----:B------:R-:W-:Y:S05]  /*0530*/  EXIT ;  /* 0x000000000000794d */ /* 0x000fea0003800000 */
        .type           $_Z13matvec_kernelidPiS_PdS0_S0_$_Z6__shfldii,@function
        .size           $_Z13matvec_kernelidPiS_PdS0_S0_$_Z6__shfldii,(.L_x_7 - $_Z13matvec_kernelidPiS_PdS0_S0_$_Z6__shfldii)
$_Z13matvec_kernelidPiS_PdS0_S0_$_Z6__shfldii:
[----:B------:R-:W-:-:S05]  /*0540*/  VIADD R1, R1, 0xfffffff0 ;  /* 0xfffffff001017836 */ /* 0x000fca0000000000 */
[----:B------:R-:W-:Y:S04]  /*0550*/  STL [R1+0xc], R21 ;  /* 0x00000c1501007387 */ /* 0x000fe80000100800 */
[----:B------:R-:W-:Y:S04]  /*0560*/  STL [R1+0x8], R20 ;  /* 0x0000081401007387 */ /* 0x000fe80000100800 */
[----:B------:R0:W-:Y:S04]  /*0570*/  STL [R1+0x4], R16 ;  /* 0x0000041001007387 */ /* 0x0001e80000100800 */
[----:B------:R1:W-:Y:S01]  /*0580*/  STL [R1], R2 ;  /* 0x0000000201007387 */ /* 0x0003e20000100800 */
[----:B0-----:R-:W-:-:S02]  /*0590*/  MOV R16, R5 ;  /* 0x0000000500107202 */ /* 0x001fc40000000f00 */
[----:B------:R-:W0:Y:S01]  /*05a0*/  F2F.F64.F32 R4, R4 ;  /* 0x0000000400047310 */ /* 0x000e220000201800 */
[----:B------:R-:W-:Y:S01]  /*05b0*/  MOV R20, 0x5e0 ;  /* 0x000005e000147802 */ /* 0x000fe20000000f00 */
[----:B-1----:R-:W-:-:S07]  /*05c0*/  IMAD.MOV.U32 R21, RZ, RZ, 0x0 ;  /* 0x00000000ff157424 */ /* 0x002fce00078e00ff */
[----:B0-----:R-:W-:Y:S05]  /*05d0*/  CALL.REL.NOINC `($_Z13matvec_kernelidPiS_PdS0_S0_$_Z6__shfldii) ;  /* 0xfffffffc00d87944 */ /* 0x001fea0003c3ffff */
[----:B------:R-:W-:Y:S01]  /*05e0*/  MOV R2, R4 ;  /* 0x0000000400027202 */ /* 0x000fe20000000f00 */
[----:B------:R-:W-:Y:S01]  /*05f0*/  IMAD.MOV.U32 R3, RZ, RZ, R5 ;  /* 0x000000ffff037224 */ /* 0x000fe200078e0005 */
[----:B------:R-:W0:Y:S01]  /*0600*/  F2F.F64.F32 R6, R16 ;  /* 0x0000001000067310 */ /* 0x000e220000201800 */
[----:B------:R-:W-:Y:S01]  /*0610*/  HFMA2 R21, -RZ, RZ, 0, 0 ;  /* 0x00000000ff157431 */ /* 0x000fe200000001ff */
[----:B------:R-:W-:-:S06]  /*0620*/  MOV R20, 0x670 ;  /* 0x0000067000147802 */ /* 0x000fcc0000000f00 */
[----:B------:R1:W2:Y:S01]  /*0630*/  F2F.F32.F64 R2, R2 ;  /* 0x0000000200027310 */ /* 0x0002a20000301000 */
[----:B0-----:R-:W-:Y:S01]  /*0640*/  MOV R4, R6 ;  /* 0x0000000600047202 */ /* 0x001fe20000000f00 */
[----:B------:R-:W-:-:S07]  /*0650*/  IMAD.MOV.U32 R5, RZ, RZ, R7 ;  /* 0x000000ffff057224 */ /* 0x000fce00078e0007 */
[----:B-12---:R-:W-:Y:S05]  /*0660*/  CALL.REL.NOINC `($_Z13matvec_kernelidPiS_PdS0_S0_$_Z6__shfldii) ;  /* 0xfffffffc00b47944 */ /* 0x006fea0003c3ffff */
[----:B------:R-:W2:Y:S01]  /*0670*/  LDL R20, [R1+0x8] ;  /* 0x0000080001147983 */ /* 0x000ea20000100800 */
[----:B------:R0:W2:Y:S03]  /*0680*/  F2F.F32.F64 R5, R4 ;  /* 0x0000000400057310 */ /* 0x0000a60000301000 */
[----:B------:R-:W2:Y:S04]  /*0690*/  LDL R21, [R1+0xc] ;  /* 0x00000c0001157983 */ /* 0x000ea80000100800 */
[----:B------:R-:W2:Y:S01]  /*06a0*/  LDL R16, [R1+0x4] ;  /* 0x0000040001107983 */ /* 0x000ea20000100800 */
[----:B0-----:R-:W-:-:S03]  /*06b0*/  IMAD.MOV.U32 R4, RZ, RZ, R2 ;  /* 0x000000ffff047224 */ /* 0x001fc600078e0002 */
[----:B------:R0:W2:Y:S02]  /*06c0*/  LDL R2, [R1] ;  /* 0x0000000001027983 */ /* 0x0000a40000100800 */
[----:B0-----:R-:W-:Y:S01]  /*06d0*/  IADD3 R1, PT, PT, R1, 0x10, RZ ;  /* 0x0000001001017810 */ /* 0x001fe20007ffe0ff */
[----:B--2---:R-:W-:Y:S06]  /*06e0*/  RET.REL.NODEC R20 `(_Z13matvec_kernelidPiS_PdS0_S0_) ;  /* 0xfffffff814447950 */ /* 0x004fec0003c3ffff */
.L_x_6:
[----:B------:R-:W-:-:S00]  /*06f0*/  BRA `(.L_x_6) ;  /* 0xfffffffc00fc7947 */ /* 0x000fc0000383ffff */
[----:B------:R-:W-:-:S00]  /*0700*/  NOP ;  /* 0x0000000000007918 */ /* 0x000fc00000000000 */
[----:B------:R-:W-:-:S00]  /*0710*/  NOP ;  /* 0x0000000000007918 */ /* 0x000fc00000000000 */
[----:B------:R-:W-:-:S00]  /*0720*/  NOP ;  /* 0x0000000000007918 */ /* 0x000fc00000000000 */
[----:B------:R-:W-:-:S00]  /*0730*/  NOP ;  /* 0x0000000000007918 */ /* 0x000fc00000000000 */
[----:B------:R-:W-:-:S00]  /*0740*/  NOP ;  /* 0x0000000000007918 */ /* 0x000fc00000000000 */
[----:B------:R-:W-:-:S00]  /*0750*/  NOP ;  /* 0x0000000000007918 */ /* 0x000fc00000000000 */
[----:B------:R-:W-:-:S00]  /*0760*/  NOP ;  /* 0x0000000000007918 */ /* 0x000fc00000000000 */
[----:B------:R-:W-:-:S00]  /*0770*/  NOP ;  /* 0x0000000000007918 */ /* 0x000fc00000000000 */
.L_x_7:


//--------------------- .nv.shared.reserved.0     --------------------------
	.section	.nv.shared.reserved.0,"aw",@nobits
	.weak		__nv_reservedSMEM_offset_0_alias
	.size		__nv_reservedSMEM_offset_0_alias, 0, 64
	.other		__nv_reservedSMEM_offset_0_alias,@"STO_CUDA_RESERVED_SHARED STV_DEFAULT"
__nv_reservedSMEM_offset_0_alias:
	.zero		0
	.zero		64


//--------------------- .nv.constant0._Z13matvec_kernelidPiS_PdS0_S0_ --------------------------
	.section	.nv.constant0._Z13matvec_kernelidPiS_PdS0_S0_,"a",@progbits
	.sectionflags	@""
	.align	4
.nv.constant0._Z13matvec_kernelidPiS_PdS0_S0_:
	.zero		952


//--------------------- SYMBOLS --------------------------

	.type		.nv.reservedSmem.offset0,@object
	.size		.nv.reservedSmem.offset0,0x4
